//
// Generated by NVIDIA NVVM Compiler
//
// Compiler Build ID: CL-36424714
// Cuda compilation tools, release 13.0, V13.0.88
// Based on NVVM 20.0.0
//

.version 9.0
.target sm_100
.address_size 64

	// .globl	_Z17reduce_sum_kernelPKfPfi
.extern .shared .align 16 .b8 s[];

.visible .entry _Z17reduce_sum_kernelPKfPfi(
	.param .u64 .ptr .align 1 _Z17reduce_sum_kernelPKfPfi_param_0,
	.param .u64 .ptr .align 1 _Z17reduce_sum_kernelPKfPfi_param_1,
	.param .u32 _Z17reduce_sum_kernelPKfPfi_param_2
)
{
	.reg .pred 	%p<7>;
	.reg .b32 	%r<17>;
	.reg .b32 	%f<14>;
	.reg .b64 	%rd<11>;

	ld.param.u64 	%rd3, [_Z17reduce_sum_kernelPKfPfi_param_0];
	ld.param.u64 	%rd2, [_Z17reduce_sum_kernelPKfPfi_param_1];
	ld.param.u32 	%r9, [_Z17reduce_sum_kernelPKfPfi_param_2];
	cvta.to.global.u64 	%rd1, %rd3;
	mov.u32 	%r1, %tid.x;
	mov.u32 	%r2, %ctaid.x;
	mov.u32 	%r16, %ntid.x;
	mul.lo.s32 	%r10, %r16, %r2;
	shl.b32 	%r11, %r10, 1;
	add.s32 	%r4, %r11, %r1;
	setp.ge.s32 	%p1, %r4, %r9;
	mov.f32 	%f13, 0f00000000;
	@%p1 bra 	$L__BB0_2;
	mul.wide.s32 	%rd4, %r4, 4;
	add.s64 	%rd5, %rd1, %rd4;
	ld.global.nc.f32 	%f6, [%rd5];
	add.f32 	%f13, %f6, 0f00000000;
$L__BB0_2:
	add.s32 	%r5, %r4, %r16;
	setp.ge.u32 	%p2, %r5, %r9;
	@%p2 bra 	$L__BB0_4;
	mul.wide.u32 	%rd6, %r5, 4;
	add.s64 	%rd7, %rd1, %rd6;
	ld.global.nc.f32 	%f7, [%rd7];
	add.f32 	%f13, %f13, %f7;
$L__BB0_4:
	shl.b32 	%r12, %r1, 2;
	mov.u32 	%r13, s;
	add.s32 	%r6, %r13, %r12;
	st.shared.f32 	[%r6], %f13;
	bar.sync 	0;
	setp.lt.u32 	%p3, %r16, 2;
	@%p3 bra 	$L__BB0_8;
$L__BB0_5:
	shr.u32 	%r8, %r16, 1;
	setp.ge.u32 	%p4, %r1, %r8;
	@%p4 bra 	$L__BB0_7;
	shl.b32 	%r14, %r8, 2;
	add.s32 	%r15, %r6, %r14;
	ld.shared.f32 	%f8, [%r15];
	ld.shared.f32 	%f9, [%r6];
	add.f32 	%f10, %f8, %f9;
	st.shared.f32 	[%r6], %f10;
$L__BB0_7:
	bar.sync 	0;
	setp.gt.u32 	%p5, %r16, 3;
	mov.u32 	%r16, %r8;
	@%p5 bra 	$L__BB0_5;
$L__BB0_8:
	setp.ne.s32 	%p6, %r1, 0;
	@%p6 bra 	$L__BB0_10;
	ld.shared.f32 	%f11, [s];
	cvta.to.global.u64 	%rd8, %rd2;
	mul.wide.u32 	%rd9, %r2, 4;
	add.s64 	%rd10, %rd8, %rd9;
	st.global.f32 	[%rd10], %f11;
$L__BB0_10:
	ret;

}


// ===== COMPILED SASS (sm_100) =====

	.target	sm_100

	.elftype	@"ET_EXEC"


//--------------------- .note.nv.tkinfo           --------------------------
	.section	.note.nv.tkinfo,"",@"SHT_NOTE"
	.sectionflags	@"SHF_NOTE_NV_TKINFO"
	.tkinfo
        /*0018*/ 	.word	0x00000002
        /*0030*/ 	.string	""
        /*0030*/ 	.string	"ptxas"
        /*0030*/ 	.string	"Cuda compilation tools, release 13.0, V13.0.88"
        /*0030*/ 	.string	"Build cuda_13.0.r13.0/compiler.36424714_0"
        /*0030*/ 	.string	"-arch sm_100 -m 64 "



//--------------------- .note.nv.cuinfo           --------------------------
	.section	.note.nv.cuinfo,"",@"SHT_NOTE"
	.sectionflags	@"SHF_NOTE_NV_CUINFO"
        /*0018*/ 	.short	0x0002
        /*001a*/ 	.short	0x0064
        /*001c*/ 	.short	0x0082
	.zero		2


//--------------------- .nv.info                  --------------------------
	.section	.nv.info,"",@"SHT_CUDA_INFO"
	.align	4


	//----- nvinfo : EIATTR_REGCOUNT
	.align		4
        /*0000*/ 	.byte	0x04, 0x2f
        /*0002*/ 	.short	(.L_1 - .L_0)
	.align		4
.L_0:
        /*0004*/ 	.word	index@(_Z17reduce_sum_kernelPKfPfi)
        /*0008*/ 	.word	0x00000010


	//----- nvinfo : EIATTR_FRAME_SIZE
	.align		4
.L_1:
        /*000c*/ 	.byte	0x04, 0x11
        /*000e*/ 	.short	(.L_3 - .L_2)
	.align		4
.L_2:
        /*0010*/ 	.word	index@(_Z17reduce_sum_kernelPKfPfi)
        /*0014*/ 	.word	0x00000000


	//----- nvinfo : EIATTR_MIN_STACK_SIZE
	.align		4
.L_3:
        /*0018*/ 	.byte	0x04, 0x12
        /*001a*/ 	.short	(.L_5 - .L_4)
	.align		4
.L_4:
        /*001c*/ 	.word	index@(_Z17reduce_sum_kernelPKfPfi)
        /*0020*/ 	.word	0x00000000
.L_5:


//--------------------- .nv.compat                --------------------------
	.section	.nv.compat,"",@"SHT_CUDA_COMPAT_INFO"
	.align	4
        /*0000*/ 	.byte	0x02, 0x09, 0x00, 0x00, 0x02, 0x02, 0x01, 0x00, 0x02, 0x05, 0x05, 0x00, 0x03, 0x07, 0x01, 0x01
        /*0010*/ 	.byte	0x02, 0x03, 0x00, 0x00, 0x02, 0x06, 0x01, 0x00, 0x04, 0x0b, 0x08, 0x00, 0x09, 0x00, 0x00, 0x00
        /*0020*/ 	.byte	0x00, 0x00, 0x00, 0x00


//--------------------- .nv.info._Z17reduce_sum_kernelPKfPfi --------------------------
	.section	.nv.info._Z17reduce_sum_kernelPKfPfi,"",@"SHT_CUDA_INFO"
	.sectionflags	@""
	.align	4


	//----- nvinfo : EIATTR_CUDA_API_VERSION
	.align		4
        /*0000*/ 	.byte	0x04, 0x37
        /*0002*/ 	.short	(.L_7 - .L_6)
.L_6:
        /*0004*/ 	.word	0x00000082


	//----- nvinfo : EIATTR_KPARAM_INFO
	.align		4
.L_7:
        /*0008*/ 	.byte	0x04, 0x17
        /*000a*/ 	.short	(.L_9 - .L_8)
.L_8:
        /*000c*/ 	.word	0x00000000
        /*0010*/ 	.short	0x0002
        /*0012*/ 	.short	0x0010
        /*0014*/ 	.byte	0x00, 0xf0, 0x11, 0x00


	//----- nvinfo : EIATTR_KPARAM_INFO
	.align		4
.L_9:
        /*0018*/ 	.byte	0x04, 0x17
        /*001a*/ 	.short	(.L_11 - .L_10)
.L_10:
        /*001c*/ 	.word	0x00000000
        /*0020*/ 	.short	0x0001
        /*0022*/ 	.short	0x0008
        /*0024*/ 	.byte	0x00, 0xf5, 0x21, 0x00


	//----- nvinfo : EIATTR_KPARAM_INFO
	.align		4
.L_11:
        /*0028*/ 	.byte	0x04, 0x17
        /*002a*/ 	.short	(.L_13 - .L_12)
.L_12:
        /*002c*/ 	.word	0x00000000
        /*0030*/ 	.short	0x0000
        /*0032*/ 	.short	0x0000
        /*0034*/ 	.byte	0x00, 0xf5, 0x21, 0x00


	//----- nvinfo : EIATTR_SPARSE_MMA_MASK
	.align		4
.L_13:
        /*0038*/ 	.byte	0x03, 0x50
        /*003a*/ 	.short	0x0000


	//----- nvinfo : EIATTR_MAXREG_COUNT
	.align		4
        /*003c*/ 	.byte	0x03, 0x1b
        /*003e*/ 	.short	0x00ff


	//----- nvinfo : EIATTR_NUM_BARRIERS
	.align		4
        /*0040*/ 	.byte	0x02, 0x4c
        /*0042*/ 	.byte	0x01
	.zero		1


	//----- nvinfo : EIATTR_MERCURY_ISA_VERSION
	.align		4
        /*0044*/ 	.byte	0x03, 0x5f
        /*0046*/ 	.short	0x0101


	//----- nvinfo : EIATTR_VRC_CTA_INIT_COUNT
	.align		4
        /*0048*/ 	.byte	0x02, 0x4a
	.zero		1
	.zero		1


	//----- nvinfo : EIATTR_EXIT_INSTR_OFFSETS
	.align		4
        /*004c*/ 	.byte	0x04, 0x1c
        /*004e*/ 	.short	(.L_15 - .L_14)


	//   ....[0]....
.L_14:
        /*0050*/ 	.word	0x00000290


	//   ....[1]....
        /*0054*/ 	.word	0x00000310


	//----- nvinfo : EIATTR_CBANK_PARAM_SIZE
	.align		4
.L_15:
        /*0058*/ 	.byte	0x03, 0x19
        /*005a*/ 	.short	0x0014


	//----- nvinfo : EIATTR_PARAM_CBANK
	.align		4
        /*005c*/ 	.byte	0x04, 0x0a
        /*005e*/ 	.short	(.L_17 - .L_16)
	.align		4
.L_16:
        /*0060*/ 	.word	index@(.nv.constant0._Z17reduce_sum_kernelPKfPfi)
        /*0064*/ 	.short	0x0380
        /*0066*/ 	.short	0x0014


	//----- nvinfo : EIATTR_SW_WAR
	.align		4
.L_17:
        /*0068*/ 	.byte	0x04, 0x36
        /*006a*/ 	.short	(.L_19 - .L_18)
.L_18:
        /*006c*/ 	.word	0x00000008
.L_19:


//--------------------- .nv.callgraph             --------------------------
	.section	.nv.callgraph,"",@"SHT_CUDA_CALLGRAPH"
	.align	4
	.sectionentsize	8
	.align		4
        /*0000*/ 	.word	0x00000000
	.align		4
        /*0004*/ 	.word	0xffffffff
	.align		4
        /*0008*/ 	.word	0x00000000
	.align		4
        /*000c*/ 	.word	0xfffffffe
	.align		4
        /*0010*/ 	.word	0x00000000
	.align		4
        /*0014*/ 	.word	0xfffffffd
	.align		4
        /*0018*/ 	.word	0x00000000
	.align		4
        /*001c*/ 	.word	0xfffffffc


//--------------------- .text._Z17reduce_sum_kernelPKfPfi --------------------------
	.section	.text._Z17reduce_sum_kernelPKfPfi,"ax",@progbits
	.align	128
        .global         _Z17reduce_sum_kernelPKfPfi
        .type           _Z17reduce_sum_kernelPKfPfi,@function
        .size           _Z17reduce_sum_kernelPKfPfi,(.L_x_3 - _Z17reduce_sum_kernelPKfPfi)
        .other          _Z17reduce_sum_kernelPKfPfi,@"STO_CUDA_ENTRY STV_DEFAULT"
_Z17reduce_sum_kernelPKfPfi:
.text._Z17reduce_sum_kernelPKfPfi:
[----:B------:R-:W-:Y:S01]  /*0000*/  LDC R1, c[0x0][0x37c] ;  /* 0x0000df00ff017b82 */ /* 0x000fe20000000800 */
[----:B------:R-:W0:Y:S01]  /*0010*/  S2R R11, SR_CTAID.X ;  /* 0x00000000000b7919 */ /* 0x000e220000002500 */
[----:B------:R-:W0:Y:S01]  /*0020*/  LDCU UR4, c[0x0][0x360] ;  /* 0x00006c00ff0477ac */ /* 0x000e220008000800 */
[----:B------:R-:W1:Y:S01]  /*0030*/  S2R R9, SR_TID.X ;  /* 0x0000000000097919 */ /* 0x000e620000002100 */
[----:B------:R-:W2:Y:S01]  /*0040*/  LDCU UR5, c[0x0][0x390] ;  /* 0x00007200ff0577ac */ /* 0x000ea20008000800 */
[----:B------:R-:W3:Y:S01]  /*0050*/  LDCU.64 UR6, c[0x0][0x358] ;  /* 0x00006b00ff0677ac */ /* 0x000ee20008000a00 */
[----:B0-----:R-:W-:-:S04]  /*0060*/  IMAD R0, R11, UR4, RZ ;  /* 0x000000040b007c24 */ /* 0x001fc8000f8e02ff */
[----:B-1----:R-:W-:Y:S02]  /*0070*/  IMAD R7, R0, 0x2, R9 ;  /* 0x0000000200077824 */ /* 0x002fe400078e0209 */
[----:B------:R-:W-:-:S03]  /*0080*/  IMAD.U32 R0, RZ, RZ, UR4 ;  /* 0x00000004ff007e24 */ /* 0x000fc6000f8e00ff */
[C---:B--2---:R-:W-:Y:S02]  /*0090*/  ISETP.GE.AND P0, PT, R7.reuse, UR5, PT ;  /* 0x0000000507007c0c */ /* 0x044fe4000bf06270 */
[----:B------:R-:W-:-:S04]  /*00a0*/  IADD3 R13, PT, PT, R7, R0, RZ ;  /* 0x00000000070d7210 */ /* 0x000fc80007ffe0ff */
[----:B------:R-:W-:-:S07]  /*00b0*/  ISETP.GE.U32.AND P1, PT, R13, UR5, PT ;  /* 0x000000050d007c0c */ /* 0x000fce000bf26070 */
[----:B------:R-:W0:Y:S08]  /*00c0*/  @!P0 LDC.64 R2, c[0x0][0x380] ;  /* 0x0000e000ff028b82 */ /* 0x000e300000000a00 */
[----:B------:R-:W1:Y:S01]  /*00d0*/  @!P1 LDC.64 R4, c[0x0][0x380] ;  /* 0x0000e000ff049b82 */ /* 0x000e620000000a00 */
[----:B0-----:R-:W-:-:S06]  /*00e0*/  @!P0 IMAD.WIDE R2, R7, 0x4, R2 ;  /* 0x0000000407028825 */ /* 0x001fcc00078e0202 */
[----:B---3--:R-:W2:Y:S01]  /*00f0*/  @!P0 LDG.E.CONSTANT R2, desc[UR6][R2.64] ;  /* 0x0000000602028981 */ /* 0x008ea2000c1e9900 */
[----:B-1----:R-:W-:-:S06]  /*0100*/  @!P1 IMAD.WIDE.U32 R4, R13, 0x4, R4 ;  /* 0x000000040d049825 */ /* 0x002fcc00078e0004 */
[----:B------:R-:W3:Y:S01]  /*0110*/  @!P1 LDG.E.CONSTANT R5, desc[UR6][R4.64] ;  /* 0x0000000604059981 */ /* 0x000ee2000c1e9900 */
[----:B------:R-:W0:Y:S01]  /*0120*/  S2UR UR5, SR_CgaCtaId ;  /* 0x00000000000579c3 */ /* 0x000e220000008800 */
[----:B------:R-:W-:Y:S01]  /*0130*/  IMAD.MOV.U32 R6, RZ, RZ, RZ ;  /* 0x000000ffff067224 */ /* 0x000fe200078e00ff */
[----:B------:R-:W-:Y:S02]  /*0140*/  UMOV UR4, 0x400 ;  /* 0x0000040000047882 */ /* 0x000fe40000000000 */
[----:B0-----:R-:W-:-:S06]  /*0150*/  ULEA UR4, UR5, UR4, 0x18 ;  /* 0x0000000405047291 */ /* 0x001fcc000f8ec0ff */
[----:B------:R-:W-:Y:S01]  /*0160*/  LEA R7, R9, UR4, 0x2 ;  /* 0x0000000409077c11 */ /* 0x000fe2000f8e10ff */
[----:B--2---:R-:W-:Y:S01]  /*0170*/  @!P0 FADD R6, RZ, R2 ;  /* 0x00000002ff068221 */ /* 0x004fe20000000000 */
[----:B------:R-:W-:-:S03]  /*0180*/  ISETP.GE.U32.AND P0, PT, R0, 0x2, PT ;  /* 0x000000020000780c */ /* 0x000fc60003f06070 */
[----:B---3--:R-:W-:Y:S01]  /*0190*/  @!P1 FADD R6, R6, R5 ;  /* 0x0000000506069221 */ /* 0x008fe20000000000 */
[----:B------:R-:W-:-:S04]  /*01a0*/  ISETP.NE.AND P1, PT, R9, RZ, PT ;  /* 0x000000ff0900720c */ /* 0x000fc80003f25270 */
[----:B------:R0:W-:Y:S01]  /*01b0*/  STS [R7], R6 ;  /* 0x0000000607007388 */ /* 0x0001e20000000800 */
[----:B------:R-:W-:Y:S06]  /*01c0*/  BAR.SYNC.DEFER_BLOCKING 0x0 ;  /* 0x0000000000007b1d */ /* 0x000fec0000010000 */
[----:B------:R-:W-:Y:S05]  /*01d0*/  @!P0 BRA `(.L_x_0) ;  /* 0x00000000002c8947 */ /* 0x000fea0003800000 */
.L_x_1:
[----:B0-----:R-:W-:-:S04]  /*01e0*/  SHF.R.U32.HI R6, RZ, 0x1, R0 ;  /* 0x00000001ff067819 */ /* 0x001fc80000011600 */
[----:B------:R-:W-:-:S13]  /*01f0*/  ISETP.GE.U32.AND P0, PT, R9, R6, PT ;  /* 0x000000060900720c */ /* 0x000fda0003f06070 */
[----:B------:R-:W-:Y:S01]  /*0200*/  @!P0 LEA R2, R6, R7, 0x2 ;  /* 0x0000000706028211 */ /* 0x000fe200078e10ff */
[----:B------:R-:W-:Y:S05]  /*0210*/  @!P0 LDS R3, [R7] ;  /* 0x0000000007038984 */ /* 0x000fea0000000800 */
[----:B------:R-:W0:Y:S02]  /*0220*/  @!P0 LDS R2, [R2] ;  /* 0x0000000002028984 */ /* 0x000e240000000800 */
[----:B0-----:R-:W-:-:S05]  /*0230*/  @!P0 FADD R4, R2, R3 ;  /* 0x0000000302048221 */ /* 0x001fca0000000000 */
[----:B------:R1:W-:Y:S01]  /*0240*/  @!P0 STS [R7], R4 ;  /* 0x0000000407008388 */ /* 0x0003e20000000800 */
[----:B------:R-:W-:Y:S01]  /*0250*/  BAR.SYNC.DEFER_BLOCKING 0x0 ;  /* 0x0000000000007b1d */ /* 0x000fe20000010000 */
[----:B------:R-:W-:Y:S02]  /*0260*/  ISETP.GT.U32.AND P0, PT, R0, 0x3, PT ;  /* 0x000000030000780c */ /* 0x000fe40003f04070 */
[----:B------:R-:W-:-:S11]  /*0270*/  MOV R0, R6 ;  /* 0x0000000600007202 */ /* 0x000fd60000000f00 */
[----:B-1----:R-:W-:Y:S05]  /*0280*/  @P0 BRA `(.L_x_1) ;  /* 0xfffffffc00d40947 */ /* 0x002fea000383ffff */
.L_x_0:
[----:B------:R-:W-:Y:S05]  /*0290*/  @P1 EXIT ;  /* 0x000000000000194d */ /* 0x000fea0003800000 */
[----:B------:R-:W1:Y:S01]  /*02a0*/  S2UR UR5, SR_CgaCtaId ;  /* 0x00000000000579c3 */ /* 0x000e620000008800 */
[----:B------:R-:W-:-:S07]  /*02b0*/  UMOV UR4, 0x400 ;  /* 0x0000040000047882 */ /* 0x000fce0000000000 */
[----:B------:R-:W2:Y:S01]  /*02c0*/  LDC.64 R2, c[0x0][0x388] ;  /* 0x0000e200ff027b82 */ /* 0x000ea20000000a00 */
[----:B-1----:R-:W-:Y:S01]  /*02d0*/  ULEA UR4, UR5, UR4, 0x18 ;  /* 0x0000000405047291 */ /* 0x002fe2000f8ec0ff */
[----:B--2---:R-:W-:-:S08]  /*02e0*/  IMAD.WIDE.U32 R2, R11, 0x4, R2 ;  /* 0x000000040b027825 */ /* 0x004fd000078e0002 */
[----:B------:R-:W1:Y:S04]  /*02f0*/  LDS R5, [UR4] ;  /* 0x00000004ff057984 */ /* 0x000e680008000800 */
[----:B-1----:R-:W-:Y:S01]  /*0300*/  STG.E desc[UR6][R2.64], R5 ;  /* 0x0000000502007986 */ /* 0x002fe2000c101906 */
[----:B------:R-:W-:Y:S05]  /*0310*/  EXIT ;  /* 0x000000000000794d */ /* 0x000fea0003800000 */
.L_x_2:
[----:B------:R-:W-:-:S00]  /*0320*/  BRA `(.L_x_2) ;  /* 0xfffffffc00fc7947 */ /* 0x000fc0000383ffff */
[----:B------:R-:W-:-:S00]  /*0330*/  NOP ;  /* 0x0000000000007918 */ /* 0x000fc00000000000 */
        /* <DEDUP_REMOVED lines=12> */
.L_x_3:


//--------------------- .nv.shared._Z17reduce_sum_kernelPKfPfi --------------------------
	.section	.nv.shared._Z17reduce_sum_kernelPKfPfi,"aw",@nobits
	.sectionflags	@""
	.align	16
	.zero		1024


//--------------------- .nv.shared.reserved.0     --------------------------
	.section	.nv.shared.reserved.0,"aw",@nobits
	.weak		__nv_reservedSMEM_offset_0_alias
	.size		__nv_reservedSMEM_offset_0_alias, 0, 64
	.other		__nv_reservedSMEM_offset_0_alias,@"STO_CUDA_RESERVED_SHARED STV_DEFAULT"
__nv_reservedSMEM_offset_0_alias:
	.zero		0
	.zero		64


//--------------------- .nv.constant0._Z17reduce_sum_kernelPKfPfi --------------------------
	.section	.nv.constant0._Z17reduce_sum_kernelPKfPfi,"a",@progbits
	.sectionflags	@""
	.align	4
.nv.constant0._Z17reduce_sum_kernelPKfPfi:
	.zero		916


//--------------------- SYMBOLS --------------------------

	.type		.nv.reservedSmem.offset0,@object
	.size		.nv.reservedSmem.offset0,0x4
	.type		.nv.reservedSmem.cap,@object
	.size		.nv.reservedSmem.cap,0x4
